	.headerflags	@"EF_CUDA_TEXMODE_UNIFIED EF_CUDA_64BIT_ADDRESS EF_CUDA_ACCELERATORS EF_CUDA_SM90 EF_CUDA_VIRTUAL_SM(EF_CUDA_SM90)"
	.elftype	@"ET_EXEC"


//--------------------- .nv.info                  --------------------------
	.section	.nv.info,"",@"SHT_CUDA_INFO"
	.align	4


	//----- nvinfo : EIATTR_REGCOUNT
	.align		4
        /*0000*/ 	.byte	0x04, 0x2f
        /*0002*/ 	.short	(.L_1 - .L_0)
	.align		4
.L_0:
        /*0004*/ 	.word	index@(triton_poi_fused_convolution_leaky_relu_1)
        /*0008*/ 	.word	0x00000012


	//----- nvinfo : EIATTR_MIN_STACK_SIZE
	.align		4
.L_1:
        /*000c*/ 	.byte	0x04, 0x12
        /*000e*/ 	.short	(.L_3 - .L_2)
	.align		4
.L_2:
        /*0010*/ 	.word	index@(triton_poi_fused_convolution_leaky_relu_1)
        /*0014*/ 	.word	0x00000000


	//----- nvinfo : EIATTR_FRAME_SIZE
	.align		4
.L_3:
        /*0018*/ 	.byte	0x04, 0x11
        /*001a*/ 	.short	(.L_5 - .L_4)
	.align		4
.L_4:
        /*001c*/ 	.word	index@(triton_poi_fused_convolution_leaky_relu_1)
        /*0020*/ 	.word	0x00000000


	//----- nvinfo : EIATTR_MIN_STACK_SIZE
	.align		4
.L_5:
        /*0024*/ 	.byte	0x04, 0x12
        /*0026*/ 	.short	(.L_7 - .L_6)
	.align		4
.L_6:
        /*0028*/ 	.word	index@(triton_poi_fused_convolution_leaky_relu_1)
        /*002c*/ 	.word	0x00000000
.L_7:


//--------------------- .nv.info.triton_poi_fused_convolution_leaky_relu_1 --------------------------
	.section	.nv.info.triton_poi_fused_convolution_leaky_relu_1,"",@"SHT_CUDA_INFO"
	.sectionflags	@""
	.align	4


	//----- nvinfo : EIATTR_CUDA_API_VERSION
	.align		4
        /*0000*/ 	.byte	0x04, 0x37
        /*0002*/ 	.short	(.L_9 - .L_8)
.L_8:
        /*0004*/ 	.word	0x0000007c


	//----- nvinfo : EIATTR_KPARAM_INFO
	.align		4
.L_9:
        /*0008*/ 	.byte	0x04, 0x17
        /*000a*/ 	.short	(.L_11 - .L_10)
.L_10:
        /*000c*/ 	.word	0x00000000
        /*0010*/ 	.short	0x0002
        /*0012*/ 	.short	0x0010
        /*0014*/ 	.byte	0x00, 0xf0, 0x11, 0x00


	//----- nvinfo : EIATTR_KPARAM_INFO
	.align		4
.L_11:
        /*0018*/ 	.byte	0x04, 0x17
        /*001a*/ 	.short	(.L_13 - .L_12)
.L_12:
        /*001c*/ 	.word	0x00000000
        /*0020*/ 	.short	0x0001
        /*0022*/ 	.short	0x0008
        /*0024*/ 	.byte	0x00, 0xf4, 0x21, 0x00


	//----- nvinfo : EIATTR_KPARAM_INFO
	.align		4
.L_13:
        /*0028*/ 	.byte	0x04, 0x17
        /*002a*/ 	.short	(.L_15 - .L_14)
.L_14:
        /*002c*/ 	.word	0x00000000
        /*0030*/ 	.short	0x0000
        /*0032*/ 	.short	0x0000
        /*0034*/ 	.byte	0x00, 0xf4, 0x21, 0x00


	//----- nvinfo : EIATTR_SPARSE_MMA_MASK
	.align		4
.L_15:
        /*0038*/ 	.byte	0x03, 0x50
        /*003a*/ 	.short	0x0000


	//----- nvinfo : EIATTR_MAXREG_COUNT
	.align		4
        /*003c*/ 	.byte	0x03, 0x1b
        /*003e*/ 	.short	0x00ff


	//----- nvinfo : EIATTR_EXIT_INSTR_OFFSETS
	.align		4
        /*0040*/ 	.byte	0x04, 0x1c
        /*0042*/ 	.short	(.L_17 - .L_16)


	//   ....[0]....
.L_16:
        /*0044*/ 	.word	0x00000360


	//----- nvinfo : EIATTR_REQNTID
	.align		4
.L_17:
        /*0048*/ 	.byte	0x04, 0x10
        /*004a*/ 	.short	(.L_19 - .L_18)
.L_18:
        /*004c*/ 	.word	0x00000080
        /*0050*/ 	.word	0x00000001
        /*0054*/ 	.word	0x00000001


	//----- nvinfo : EIATTR_CBANK_PARAM_SIZE
	.align		4
.L_19:
        /*0058*/ 	.byte	0x03, 0x19
        /*005a*/ 	.short	0x0014


	//----- nvinfo : EIATTR_PARAM_CBANK
	.align		4
        /*005c*/ 	.byte	0x04, 0x0a
        /*005e*/ 	.short	(.L_21 - .L_20)
	.align		4
.L_20:
        /*0060*/ 	.word	index@(.nv.constant0.triton_poi_fused_convolution_leaky_relu_1)
        /*0064*/ 	.short	0x0210
        /*0066*/ 	.short	0x0014


	//----- nvinfo : EIATTR_SW_WAR
	.align		4
.L_21:
        /*0068*/ 	.byte	0x04, 0x36
        /*006a*/ 	.short	(.L_23 - .L_22)
.L_22:
        /*006c*/ 	.word	0x00000008
.L_23:


//--------------------- .nv.callgraph             --------------------------
	.section	.nv.callgraph,"",@"SHT_CUDA_CALLGRAPH"
	.align	4
	.sectionentsize	8
	.align		4
        /*0000*/ 	.word	0x00000000
	.align		4
        /*0004*/ 	.word	0xffffffff
	.align		4
        /*0008*/ 	.word	0x00000000
	.align		4
        /*000c*/ 	.word	0xfffffffe
	.align		4
        /*0010*/ 	.word	0x00000000
	.align		4
        /*0014*/ 	.word	0xfffffffd
	.align		4
        /*0018*/ 	.word	0x00000000
	.align		4
        /*001c*/ 	.word	0xfffffffc


//--------------------- .text.triton_poi_fused_convolution_leaky_relu_1 --------------------------
	.section	.text.triton_poi_fused_convolution_leaky_relu_1,"ax",@progbits
	.align	128
        .global         triton_poi_fused_convolution_leaky_relu_1
        .type           triton_poi_fused_convolution_leaky_relu_1,@function
        .size           triton_poi_fused_convolution_leaky_relu_1,(.L_x_1 - triton_poi_fused_convolution_leaky_relu_1)
        .other          triton_poi_fused_convolution_leaky_relu_1,@"STO_CUDA_ENTRY STV_DEFAULT"
triton_poi_fused_convolution_leaky_relu_1:
.text.triton_poi_fused_convolution_leaky_relu_1:
[----:B------:R-:W-:Y:S01]  /*0000*/  LDC R1, c[0x0][0x28] ;  /* 0x00000a00ff017b82 */ /* 0x000fe20000000800 */
[----:B------:R-:W1:Y:S07]  /*0010*/  S2R R0, SR_TID.X ;  /* 0x0000000000007919 */ /* 0x000e6e0000002100 */
[----:B------:R-:W2:Y:S01]  /*0020*/  LDC.64 R2, c[0x0][0x218] ;  /* 0x00008600ff027b82 */ /* 0x000ea20000000a00 */
[----:B------:R-:W-:Y:S01]  /*0030*/  ULDC.64 UR4, c[0x0][0x208] ;  /* 0x0000820000047ab9 */ /* 0x000fe20000000a00 */
[----:B------:R-:W3:Y:S06]  /*0040*/  S2R R5, SR_CTAID.X ;  /* 0x0000000000057919 */ /* 0x000eec0000002500 */
[----:B------:R-:W4:Y:S01]  /*0050*/  LDC.64 R8, c[0x0][0x210] ;  /* 0x00008400ff087b82 */ /* 0x000f220000000a00 */
[----:B-1----:R-:W-:-:S02]  /*0060*/  SHF.L.U32 R0, R0, 0x2, RZ ;  /* 0x0000000200007819 */ /* 0x002fc400000006ff */
[----:B---3--:R-:W-:Y:S02]  /*0070*/  SHF.R.S32.HI R4, RZ, 0x15, R5 ;  /* 0x00000015ff047819 */ /* 0x008fe40000011405 */
[----:B------:R-:W-:Y:S02]  /*0080*/  LOP3.LUT R0, R0, 0x1fc, RZ, 0xc0, !PT ;  /* 0x000001fc00007812 */ /* 0x000fe400078ec0ff */
[----:B------:R-:W-:Y:S02]  /*0090*/  SGXT R4, R4, 0x1 ;  /* 0x000000010404781a */ /* 0x000fe40000000200 */
[----:B------:R-:W-:-:S04]  /*00a0*/  LEA R5, R5, R0, 0xa ;  /* 0x0000000005057211 */ /* 0x000fc800078e50ff */
[----:B------:R-:W-:Y:S01]  /*00b0*/  LEA.HI R4, R4, R5, RZ, 0xe ;  /* 0x0000000504047211 */ /* 0x000fe200078f70ff */
[----:B----4-:R-:W-:-:S03]  /*00c0*/  IMAD.WIDE R8, R5, 0x4, R8 ;  /* 0x0000000405087825 */ /* 0x010fc600078e0208 */
[----:B------:R-:W-:Y:S01]  /*00d0*/  SHF.R.S32.HI R0, RZ, 0xe, R4 ;  /* 0x0000000eff007819 */ /* 0x000fe20000011404 */
[----:B------:R-:W-:-:S03]  /*00e0*/  VIADD R4, R4, 0x200 ;  /* 0x0000020004047836 */ /* 0x000fc60000000000 */
[----:B------:R-:W-:Y:S02]  /*00f0*/  LEA.HI R6, R0, R0, RZ, 0x6 ;  /* 0x0000000000067211 */ /* 0x000fe400078f30ff */
[----:B------:R-:W-:Y:S02]  /*0100*/  SHF.R.S32.HI R12, RZ, 0xe, R4 ;  /* 0x0000000eff0c7819 */ /* 0x000fe40000011404 */
[----:B------:R-:W-:-:S04]  /*0110*/  LOP3.LUT R7, R6, 0xffffffc0, RZ, 0xc0, !PT ;  /* 0xffffffc006077812 */ /* 0x000fc800078ec0ff */
[----:B------:R-:W-:Y:S02]  /*0120*/  IADD3 R7, R0, -R7, RZ ;  /* 0x8000000700077210 */ /* 0x000fe40007ffe0ff */
[----:B------:R-:W-:-:S03]  /*0130*/  LEA.HI R0, R12, R12, RZ, 0x6 ;  /* 0x0000000c0c007211 */ /* 0x000fc600078f30ff */
[----:B--2---:R-:W-:Y:S01]  /*0140*/  IMAD.WIDE R10, R7, 0x4, R2 ;  /* 0x00000004070a7825 */ /* 0x004fe200078e0202 */
[----:B------:R-:W-:Y:S01]  /*0150*/  LOP3.LUT R13, R0, 0xffffffc0, RZ, 0xc0, !PT ;  /* 0xffffffc0000d7812 */ /* 0x000fe200078ec0ff */
[----:B------:R-:W2:Y:S04]  /*0160*/  LDG.E.128 R4, desc[UR4][R8.64] ;  /* 0x0000000408047981 */ /* 0x000ea8000c1e1d00 */
[----:B------:R-:W2:Y:S01]  /*0170*/  LDG.E.EL R10, desc[UR4][R10.64] ;  /* 0x000000040a0a7981 */ /* 0x000ea2000c2e1900 */
[----:B------:R-:W-:-:S04]  /*0180*/  IMAD.IADD R13, R12, 0x1, -R13 ;  /* 0x000000010c0d7824 */ /* 0x000fc800078e0a0d */
[----:B------:R-:W-:Y:S02]  /*0190*/  IMAD.WIDE R2, R13, 0x4, R2 ;  /* 0x000000040d027825 */ /* 0x000fe400078e0202 */
[----:B------:R-:W3:Y:S04]  /*01a0*/  LDG.E.128 R12, desc[UR4][R8.64+0x800] ;  /* 0x00080004080c7981 */ /* 0x000ee8000c1e1d00 */
[----:B------:R-:W3:Y:S01]  /*01b0*/  LDG.E.EL R2, desc[UR4][R2.64] ;  /* 0x0000000402027981 */ /* 0x000ee2000c2e1900 */
[CC--:B--2---:R-:W-:Y:S01]  /*01c0*/  FSETP.GT.AND P6, PT, R5.reuse, -R10.reuse, PT ;  /* 0x8000000a0500720b */ /* 0x0c4fe20003fc4000 */
[----:B------:R-:W-:Y:S01]  /*01d0*/  FADD R5, R5, R10 ;  /* 0x0000000a05057221 */ /* 0x000fe20000000000 */
[-C--:B------:R-:W-:Y:S02]  /*01e0*/  FSETP.GT.AND P0, PT, R6, -R10.reuse, PT ;  /* 0x8000000a0600720b */ /* 0x080fe40003f04000 */
[----:B------:R-:W-:-:S02]  /*01f0*/  FSETP.GT.AND P1, PT, R7, -R10, PT ;  /* 0x8000000a0700720b */ /* 0x000fc40003f24000 */
[----:B------:R-:W-:Y:S02]  /*0200*/  FSETP.GT.AND P2, PT, R4, -R10, PT ;  /* 0x8000000a0400720b */ /* 0x000fe40003f44000 */
[----:B---3--:R-:W-:-:S05]  /*0210*/  FSETP.GT.AND P3, PT, R13, -R2, PT ;  /* 0x800000020d00720b */ /* 0x008fca0003f64000 */
[----:B------:R-:W-:Y:S01]  /*0220*/  @!P6 FMUL R5, R5, 0.20000000298023223877 ;  /* 0x3e4ccccd0505e820 */ /* 0x000fe20000400000 */
[-C--:B------:R-:W-:Y:S02]  /*0230*/  FSETP.GT.AND P4, PT, R14, -R2.reuse, PT ;  /* 0x800000020e00720b */ /* 0x080fe40003f84000 */
[-C--:B------:R-:W-:Y:S02]  /*0240*/  FSETP.GT.AND P5, PT, R15, -R2.reuse, PT ;  /* 0x800000020f00720b */ /* 0x080fe40003fa4000 */
[----:B------:R-:W-:Y:S01]  /*0250*/  FSETP.GT.AND P6, PT, R12, -R2, PT ;  /* 0x800000020c00720b */ /* 0x000fe20003fc4000 */
[--C-:B------:R-:W-:Y:S01]  /*0260*/  FADD R6, R6, R10.reuse ;  /* 0x0000000a06067221 */ /* 0x100fe20000000000 */
[--C-:B------:R-:W-:Y:S01]  /*0270*/  FADD R7, R7, R10.reuse ;  /* 0x0000000a07077221 */ /* 0x100fe20000000000 */
[----:B------:R-:W-:Y:S01]  /*0280*/  FADD R4, R4, R10 ;  /* 0x0000000a04047221 */ /* 0x000fe20000000000 */
[--C-:B------:R-:W-:Y:S01]  /*0290*/  FADD R13, R13, R2.reuse ;  /* 0x000000020d0d7221 */ /* 0x100fe20000000000 */
[--C-:B------:R-:W-:Y:S01]  /*02a0*/  FADD R14, R14, R2.reuse ;  /* 0x000000020e0e7221 */ /* 0x100fe20000000000 */
[--C-:B------:R-:W-:Y:S01]  /*02b0*/  FADD R15, R15, R2.reuse ;  /* 0x000000020f0f7221 */ /* 0x100fe20000000000 */
[----:B------:R-:W-:Y:S01]  /*02c0*/  FADD R12, R12, R2 ;  /* 0x000000020c0c7221 */ /* 0x000fe20000000000 */
[----:B------:R-:W-:Y:S01]  /*02d0*/  @!P0 FMUL R6, R6, 0.20000000298023223877 ;  /* 0x3e4ccccd06068820 */ /* 0x000fe20000400000 */
[----:B------:R-:W-:Y:S01]  /*02e0*/  @!P1 FMUL R7, R7, 0.20000000298023223877 ;  /* 0x3e4ccccd07079820 */ /* 0x000fe20000400000 */
[----:B------:R-:W-:Y:S01]  /*02f0*/  @!P2 FMUL R4, R4, 0.20000000298023223877 ;  /* 0x3e4ccccd0404a820 */ /* 0x000fe20000400000 */
[----:B------:R-:W-:Y:S01]  /*0300*/  @!P3 FMUL R13, R13, 0.20000000298023223877 ;  /* 0x3e4ccccd0d0db820 */ /* 0x000fe20000400000 */
[----:B------:R-:W-:Y:S01]  /*0310*/  @!P4 FMUL R14, R14, 0.20000000298023223877 ;  /* 0x3e4ccccd0e0ec820 */ /* 0x000fe20000400000 */
[----:B------:R-:W-:Y:S01]  /*0320*/  @!P5 FMUL R15, R15, 0.20000000298023223877 ;  /* 0x3e4ccccd0f0fd820 */ /* 0x000fe20000400000 */
[----:B------:R-:W-:Y:S01]  /*0330*/  @!P6 FMUL R12, R12, 0.20000000298023223877 ;  /* 0x3e4ccccd0c0ce820 */ /* 0x000fe20000400000 */
[----:B------:R-:W-:Y:S04]  /*0340*/  STG.E.128 desc[UR4][R8.64], R4 ;  /* 0x0000000408007986 */ /* 0x000fe8000c101d04 */
[----:B------:R-:W-:Y:S01]  /*0350*/  STG.E.128 desc[UR4][R8.64+0x800], R12 ;  /* 0x0008000c08007986 */ /* 0x000fe2000c101d04 */
[----:B------:R-:W-:Y:S05]  /*0360*/  EXIT ;  /* 0x000000000000794d */ /* 0x000fea0003800000 */
.L_x_0:
[----:B------:R-:W-:-:S00]  /*0370*/  BRA `(.L_x_0) ;  /* 0xfffffffc00fc7947 */ /* 0x000fc0000383ffff */
[----:B------:R-:W-:-:S00]  /*0380*/  NOP ;  /* 0x0000000000007918 */ /* 0x000fc00000000000 */
[----:B------:R-:W-:-:S00]  /*0390*/  NOP ;  /* 0x0000000000007918 */ /* 0x000fc00000000000 */
[----:B------:R-:W-:-:S00]  /*03a0*/  NOP ;  /* 0x0000000000007918 */ /* 0x000fc00000000000 */
[----:B------:R-:W-:-:S00]  /*03b0*/  NOP ;  /* 0x0000000000007918 */ /* 0x000fc00000000000 */
[----:B------:R-:W-:-:S00]  /*03c0*/  NOP ;  /* 0x0000000000007918 */ /* 0x000fc00000000000 */
[----:B------:R-:W-:-:S00]  /*03d0*/  NOP ;  /* 0x0000000000007918 */ /* 0x000fc00000000000 */
[----:B------:R-:W-:-:S00]  /*03e0*/  NOP ;  /* 0x0000000000007918 */ /* 0x000fc00000000000 */
[----:B------:R-:W-:-:S00]  /*03f0*/  NOP ;  /* 0x0000000000007918 */ /* 0x000fc00000000000 */
.L_x_1:


//--------------------- .nv.constant0.triton_poi_fused_convolution_leaky_relu_1 --------------------------
	.section	.nv.constant0.triton_poi_fused_convolution_leaky_relu_1,"a",@progbits
	.sectionflags	@""
	.align	4
.nv.constant0.triton_poi_fused_convolution_leaky_relu_1:
	.zero		548
